.version 6.5
.target sm_30
.address_size 64

.visible .entry vector_extract(
    .param .u64 input_p,
    .param .u64 output_p
)
{
    .reg .u64           in_addr;
    .reg .u64           out_addr;
    .reg .u16           temp1;
    .reg .u16           temp2;
    .reg .u16           temp3;
    .reg .u16           temp4;
    .reg .v4.u16        foo;

	ld.param.u64    in_addr, [input_p];
    ld.param.u64    out_addr, [output_p];

    ld.global.v4.u8     {temp1, temp2, temp3, temp4}, [in_addr];
    mov.v4.u16          foo, {temp2, temp3, temp4, temp1};
    mov.v4.u16          {temp3, temp4, temp1, temp2}, foo;
    mov.v4.u16          {temp4, temp1, temp2, temp3}, {temp3, temp4, temp1, temp2};
    st.global.v4.u8     [out_addr], {temp1, temp2, temp3, temp4};
    ret;
}


// ===== COMPILED SASS (sm_100) =====

	.target	sm_100

	.elftype	@"ET_EXEC"


//--------------------- .note.nv.tkinfo           --------------------------
	.section	.note.nv.tkinfo,"",@"SHT_NOTE"
	.sectionflags	@"SHF_NOTE_NV_TKINFO"
	.tkinfo
        /*0018*/ 	.word	0x00000002
        /*0030*/ 	.string	""
        /*0030*/ 	.string	"ptxas"
        /*0030*/ 	.string	"Cuda compilation tools, release 13.0, V13.0.88"
        /*0030*/ 	.string	"Build cuda_13.0.r13.0/compiler.36424714_0"
        /*0030*/ 	.string	"-arch sm_100 "



//--------------------- .note.nv.cuinfo           --------------------------
	.section	.note.nv.cuinfo,"",@"SHT_NOTE"
	.sectionflags	@"SHF_NOTE_NV_CUINFO"
        /*0018*/ 	.short	0x0002
        /*001a*/ 	.short	0x001e
        /*001c*/ 	.short	0x0082
	.zero		2


//--------------------- .nv.info                  --------------------------
	.section	.nv.info,"",@"SHT_CUDA_INFO"
	.align	4


	//----- nvinfo : EIATTR_REGCOUNT
	.align		4
        /*0000*/ 	.byte	0x04, 0x2f
        /*0002*/ 	.short	(.L_1 - .L_0)
	.align		4
.L_0:
        /*0004*/ 	.word	index@(vector_extract)
        /*0008*/ 	.word	0x0000000a


	//----- nvinfo : EIATTR_FRAME_SIZE
	.align		4
.L_1:
        /*000c*/ 	.byte	0x04, 0x11
        /*000e*/ 	.short	(.L_3 - .L_2)
	.align		4
.L_2:
        /*0010*/ 	.word	index@(vector_extract)
        /*0014*/ 	.word	0x00000000


	//----- nvinfo : EIATTR_MIN_STACK_SIZE
	.align		4
.L_3:
        /*0018*/ 	.byte	0x04, 0x12
        /*001a*/ 	.short	(.L_5 - .L_4)
	.align		4
.L_4:
        /*001c*/ 	.word	index@(vector_extract)
        /*0020*/ 	.word	0x00000000
.L_5:


//--------------------- .nv.compat                --------------------------
	.section	.nv.compat,"",@"SHT_CUDA_COMPAT_INFO"
	.align	4
        /*0000*/ 	.byte	0x02, 0x09, 0x00, 0x00, 0x02, 0x02, 0x01, 0x00, 0x02, 0x05, 0x05, 0x00, 0x03, 0x07, 0x01, 0x01
        /*0010*/ 	.byte	0x02, 0x03, 0x00, 0x00, 0x02, 0x06, 0x01, 0x00, 0x04, 0x0b, 0x08, 0x00, 0x09, 0x00, 0x00, 0x00
        /*0020*/ 	.byte	0x00, 0x00, 0x00, 0x00


//--------------------- .nv.info.vector_extract   --------------------------
	.section	.nv.info.vector_extract,"",@"SHT_CUDA_INFO"
	.sectionflags	@""
	.align	4


	//----- nvinfo : EIATTR_CUDA_API_VERSION
	.align		4
        /*0000*/ 	.byte	0x04, 0x37
        /*0002*/ 	.short	(.L_7 - .L_6)
.L_6:
        /*0004*/ 	.word	0x00000082


	//----- nvinfo : EIATTR_KPARAM_INFO
	.align		4
.L_7:
        /*0008*/ 	.byte	0x04, 0x17
        /*000a*/ 	.short	(.L_9 - .L_8)
.L_8:
        /*000c*/ 	.word	0x00000000
        /*0010*/ 	.short	0x0001
        /*0012*/ 	.short	0x0008
        /*0014*/ 	.byte	0x00, 0xf0, 0x21, 0x00


	//----- nvinfo : EIATTR_KPARAM_INFO
	.align		4
.L_9:
        /*0018*/ 	.byte	0x04, 0x17
        /*001a*/ 	.short	(.L_11 - .L_10)
.L_10:
        /*001c*/ 	.word	0x00000000
        /*0020*/ 	.short	0x0000
        /*0022*/ 	.short	0x0000
        /*0024*/ 	.byte	0x00, 0xf0, 0x21, 0x00


	//----- nvinfo : EIATTR_SPARSE_MMA_MASK
	.align		4
.L_11:
        /*0028*/ 	.byte	0x03, 0x50
        /*002a*/ 	.short	0x0000


	//----- nvinfo : EIATTR_MAXREG_COUNT
	.align		4
        /*002c*/ 	.byte	0x03, 0x1b
        /*002e*/ 	.short	0x00ff


	//----- nvinfo : EIATTR_MERCURY_ISA_VERSION
	.align		4
        /*0030*/ 	.byte	0x03, 0x5f
        /*0032*/ 	.short	0x0101


	//----- nvinfo : EIATTR_VRC_CTA_INIT_COUNT
	.align		4
        /*0034*/ 	.byte	0x02, 0x4a
	.zero		1
	.zero		1


	//----- nvinfo : EIATTR_EXIT_INSTR_OFFSETS
	.align		4
        /*0038*/ 	.byte	0x04, 0x1c
        /*003a*/ 	.short	(.L_13 - .L_12)


	//   ....[0]....
.L_12:
        /*003c*/ 	.word	0x000000d0


	//----- nvinfo : EIATTR_CBANK_PARAM_SIZE
	.align		4
.L_13:
        /*0040*/ 	.byte	0x03, 0x19
        /*0042*/ 	.short	0x0010


	//----- nvinfo : EIATTR_PARAM_CBANK
	.align		4
        /*0044*/ 	.byte	0x04, 0x0a
        /*0046*/ 	.short	(.L_15 - .L_14)
	.align		4
.L_14:
        /*0048*/ 	.word	index@(.nv.constant0.vector_extract)
        /*004c*/ 	.short	0x0380
        /*004e*/ 	.short	0x0010


	//----- nvinfo : EIATTR_SW_WAR
	.align		4
.L_15:
        /*0050*/ 	.byte	0x04, 0x36
        /*0052*/ 	.short	(.L_17 - .L_16)
.L_16:
        /*0054*/ 	.word	0x00000008
.L_17:


//--------------------- .nv.callgraph             --------------------------
	.section	.nv.callgraph,"",@"SHT_CUDA_CALLGRAPH"
	.align	4
	.sectionentsize	8
	.align		4
        /*0000*/ 	.word	0x00000000
	.align		4
        /*0004*/ 	.word	0xffffffff
	.align		4
        /*0008*/ 	.word	0x00000000
	.align		4
        /*000c*/ 	.word	0xfffffffe
	.align		4
        /*0010*/ 	.word	0x00000000
	.align		4
        /*0014*/ 	.word	0xfffffffd
	.align		4
        /*0018*/ 	.word	0x00000000
	.align		4
        /*001c*/ 	.word	0xfffffffc


//--------------------- .text.vector_extract      --------------------------
	.section	.text.vector_extract,"ax",@progbits
	.align	128
        .global         vector_extract
        .type           vector_extract,@function
        .size           vector_extract,(.L_x_1 - vector_extract)
        .other          vector_extract,@"STO_CUDA_ENTRY STV_DEFAULT"
vector_extract:
.text.vector_extract:
[----:B------:R-:W-:Y:S08]  /*0000*/  LDC R1, c[0x0][0x37c] ;  /* 0x0000df00ff017b82 */ /* 0x000ff00000000800 */
[----:B------:R-:W0:Y:S01]  /*0010*/  LDC.64 R2, c[0x0][0x380] ;  /* 0x0000e000ff027b82 */ /* 0x000e220000000a00 */
[----:B------:R-:W0:Y:S02]  /*0020*/  LDCU.64 UR4, c[0x0][0x358] ;  /* 0x00006b00ff0477ac */ /* 0x000e240008000a00 */
[----:B0-----:R-:W2:Y:S05]  /*0030*/  LDG.E R2, desc[UR4][R2.64] ;  /* 0x0000000402027981 */ /* 0x001eaa000c1e1900 */
[----:B------:R-:W0:Y:S01]  /*0040*/  LDC.64 R4, c[0x0][0x388] ;  /* 0x0000e200ff047b82 */ /* 0x000e220000000a00 */
[----:B--2---:R-:W-:-:S02]  /*0050*/  PRMT R6, R2, 0x7772, RZ ;  /* 0x0000777202067816 */ /* 0x004fc400000000ff */
[C---:B------:R-:W-:Y:S02]  /*0060*/  PRMT R7, R2.reuse, 0x7773, RZ ;  /* 0x0000777302077816 */ /* 0x040fe400000000ff */
[C---:B------:R-:W-:Y:S02]  /*0070*/  PRMT R0, R2.reuse, 0x7770, RZ ;  /* 0x0000777002007816 */ /* 0x040fe400000000ff */
[----:B------:R-:W-:Y:S02]  /*0080*/  PRMT R7, R7, 0x7604, R6 ;  /* 0x0000760407077816 */ /* 0x000fe40000000006 */
[----:B------:R-:W-:Y:S02]  /*0090*/  PRMT R6, R2, 0x7771, RZ ;  /* 0x0000777102067816 */ /* 0x000fe400000000ff */
[----:B------:R-:W-:-:S04]  /*00a0*/  PRMT R7, R0, 0x7054, R7 ;  /* 0x0000705400077816 */ /* 0x000fc80000000007 */
[----:B------:R-:W-:-:S05]  /*00b0*/  PRMT R7, R6, 0x654, R7 ;  /* 0x0000065406077816 */ /* 0x000fca0000000007 */
[----:B0-----:R-:W-:Y:S01]  /*00c0*/  STG.E desc[UR4][R4.64], R7 ;  /* 0x0000000704007986 */ /* 0x001fe2000c101904 */
[----:B------:R-:W-:Y:S05]  /*00d0*/  EXIT ;  /* 0x000000000000794d */ /* 0x000fea0003800000 */
.L_x_0:
[----:B------:R-:W-:-:S00]  /*00e0*/  BRA `(.L_x_0) ;  /* 0xfffffffc00fc7947 */ /* 0x000fc0000383ffff */
[----:B------:R-:W-:-:S00]  /*00f0*/  NOP ;  /* 0x0000000000007918 */ /* 0x000fc00000000000 */
        /* <DEDUP_REMOVED lines=8> */
.L_x_1:


//--------------------- .nv.shared.reserved.0     --------------------------
	.section	.nv.shared.reserved.0,"aw",@nobits
	.weak		__nv_reservedSMEM_offset_0_alias
	.size		__nv_reservedSMEM_offset_0_alias, 0, 64
	.other		__nv_reservedSMEM_offset_0_alias,@"STO_CUDA_RESERVED_SHARED STV_DEFAULT"
__nv_reservedSMEM_offset_0_alias:
	.zero		0
	.zero		64


//--------------------- .nv.constant0.vector_extract --------------------------
	.section	.nv.constant0.vector_extract,"a",@progbits
	.sectionflags	@""
	.align	4
.nv.constant0.vector_extract:
	.zero		912


//--------------------- SYMBOLS --------------------------

	.type		.nv.reservedSmem.offset0,@object
	.size		.nv.reservedSmem.offset0,0x4
